//
// Generated by NVIDIA NVVM Compiler
//
// Compiler Build ID: CL-36424714
// Cuda compilation tools, release 13.0, V13.0.88
// Based on NVVM 20.0.0
//

.version 9.0
.target sm_100
.address_size 64

	// .globl	default_function_kernel_2

.visible .entry default_function_kernel_2(
	.param .u64 .ptr .align 1 default_function_kernel_2_param_0
)
.maxntid 765
{
	.reg .b32 	%r<4>;
	.reg .b32 	%f<19>;
	.reg .b64 	%rd<5>;

	ld.param.u64 	%rd1, [default_function_kernel_2_param_0];
	cvta.to.global.u64 	%rd2, %rd1;
	mov.u32 	%r1, %tid.x;
	mul.wide.u32 	%rd3, %r1, 4;
	add.s64 	%rd4, %rd2, %rd3;
	ld.global.f32 	%f1, [%rd4];
	min.f32 	%f2, %f1, 0f42B0C0A6;
	max.f32 	%f3, %f2, 0fC2B0C0A5;
	fma.rn.f32 	%f4, %f3, 0f3FB8AA3B, 0f3F000000;
	cvt.rmi.f32.f32 	%f5, %f4;
	add.f32 	%f6, %f5, 0f42FE0000;
	cvt.rzi.s32.f32 	%r2, %f6;
	shl.b32 	%r3, %r2, 23;
	mov.b32 	%f7, %r3;
	fma.rn.f32 	%f8, %f5, 0fBF317218, %f3;
	fma.rn.f32 	%f9, %f8, 0f39506966, 0f3AB743CF;
	fma.rn.f32 	%f10, %f8, %f9, 0f3C088908;
	fma.rn.f32 	%f11, %f8, %f10, 0f3D2AA9C2;
	fma.rn.f32 	%f12, %f8, %f11, 0f3E2AAAAD;
	fma.rn.f32 	%f13, %f8, %f12, 0f3F000000;
	mul.f32 	%f14, %f8, %f13;
	fma.rn.f32 	%f15, %f8, %f14, %f8;
	add.f32 	%f16, %f15, 0f3F800000;
	mul.f32 	%f17, %f16, %f7;
	max.f32 	%f18, %f17, %f1;
	st.global.f32 	[%rd4], %f18;
	ret;

}
	// .globl	default_function_kernel_3
.visible .entry default_function_kernel_3(
	.param .u64 .ptr .align 1 default_function_kernel_3_param_0,
	.param .u64 .ptr .align 1 default_function_kernel_3_param_1
)
.maxntid 765
{
	.reg .b16 	%rs<3>;
	.reg .b32 	%r<5>;
	.reg .b32 	%f<2>;
	.reg .b64 	%rd<9>;

	ld.param.u64 	%rd1, [default_function_kernel_3_param_0];
	ld.param.u64 	%rd2, [default_function_kernel_3_param_1];
	cvta.to.global.u64 	%rd3, %rd2;
	cvta.to.global.u64 	%rd4, %rd1;
	mov.u32 	%r1, %tid.x;
	cvt.u16.u32 	%rs1, %r1;
	mul.hi.u16 	%rs2, %rs1, 3856;
	cvt.u32.u16 	%r2, %rs2;
	mul.lo.s32 	%r3, %r1, 45;
	mad.lo.s32 	%r4, %r2, -764, %r3;
	mul.wide.u32 	%rd5, %r4, 4;
	add.s64 	%rd6, %rd4, %rd5;
	ld.global.nc.f32 	%f1, [%rd6];
	mul.wide.u32 	%rd7, %r1, 4;
	add.s64 	%rd8, %rd3, %rd7;
	st.global.f32 	[%rd8], %f1;
	ret;

}
	// .globl	default_function_kernel_1
.visible .entry default_function_kernel_1(
	.param .u64 .ptr .align 1 default_function_kernel_1_param_0,
	.param .u64 .ptr .align 1 default_function_kernel_1_param_1
)
.maxntid 765
{
	.reg .b16 	%rs<13>;
	.reg .b32 	%r<2>;
	.reg .b32 	%f<2>;
	.reg .b64 	%rd<17>;

	ld.param.u64 	%rd1, [default_function_kernel_1_param_0];
	ld.param.u64 	%rd2, [default_function_kernel_1_param_1];
	cvta.to.global.u64 	%rd3, %rd1;
	cvta.to.global.u64 	%rd4, %rd2;
	mov.u32 	%r1, %tid.x;
	cvt.u16.u32 	%rs1, %r1;
	mul.hi.u16 	%rs2, %rs1, 1457;
	mul.lo.s16 	%rs3, %rs2, 45;
	sub.s16 	%rs4, %rs1, %rs3;
	mul.hi.u16 	%rs5, %rs1, 7282;
	mul.lo.s16 	%rs6, %rs5, 9;
	sub.s16 	%rs7, %rs1, %rs6;
	mul.lo.s16 	%rs8, %rs4, 57;
	shr.u16 	%rs9, %rs8, 9;
	mul.lo.s16 	%rs10, %rs9, 9;
	sub.s16 	%rs11, %rs4, %rs10;
	shl.b16 	%rs12, %rs4, 1;
	cvt.u64.u16 	%rd5, %rs11;
	and.b64  	%rd6, %rd5, 255;
	cvt.u64.u16 	%rd7, %rs12;
	cvt.u64.u16 	%rd8, %rs7;
	cvt.u64.u32 	%rd9, %r1;
	add.s64 	%rd10, %rd9, %rd8;
	sub.s64 	%rd11, %rd10, %rd7;
	add.s64 	%rd12, %rd11, %rd6;
	shl.b64 	%rd13, %rd12, 2;
	add.s64 	%rd14, %rd4, %rd13;
	ld.global.nc.f32 	%f1, [%rd14+144];
	mul.wide.u32 	%rd15, %r1, 4;
	add.s64 	%rd16, %rd3, %rd15;
	st.global.f32 	[%rd16], %f1;
	ret;

}
	// .globl	default_function_kernel
.visible .entry default_function_kernel(
	.param .u64 .ptr .align 1 default_function_kernel_param_0,
	.param .u64 .ptr .align 1 default_function_kernel_param_1
)
.maxntid 765
{
	.reg .b16 	%rs<4>;
	.reg .b32 	%r<2>;
	.reg .b32 	%f<2>;
	.reg .b64 	%rd<12>;

	ld.param.u64 	%rd1, [default_function_kernel_param_0];
	ld.param.u64 	%rd2, [default_function_kernel_param_1];
	cvta.to.global.u64 	%rd3, %rd1;
	cvta.to.global.u64 	%rd4, %rd2;
	mov.u32 	%r1, %tid.x;
	cvt.u16.u32 	%rs1, %r1;
	mul.hi.u16 	%rs2, %rs1, 7282;
	mul.lo.s16 	%rs3, %rs2, 3;
	cvt.u64.u16 	%rd5, %rs3;
	cvt.u64.u32 	%rd6, %r1;
	add.s64 	%rd7, %rd6, %rd5;
	shl.b64 	%rd8, %rd7, 2;
	add.s64 	%rd9, %rd4, %rd8;
	ld.global.nc.f32 	%f1, [%rd9+244];
	mul.wide.u32 	%rd10, %r1, 4;
	add.s64 	%rd11, %rd3, %rd10;
	st.global.f32 	[%rd11], %f1;
	ret;

}


// ===== COMPILED SASS (sm_100) =====

	.target	sm_100

	.elftype	@"ET_EXEC"


//--------------------- .note.nv.tkinfo           --------------------------
	.section	.note.nv.tkinfo,"",@"SHT_NOTE"
	.sectionflags	@"SHF_NOTE_NV_TKINFO"
	.tkinfo
        /*0018*/ 	.word	0x00000002
        /*0030*/ 	.string	""
        /*0030*/ 	.string	"ptxas"
        /*0030*/ 	.string	"Cuda compilation tools, release 13.0, V13.0.88"
        /*0030*/ 	.string	"Build cuda_13.0.r13.0/compiler.36424714_0"
        /*0030*/ 	.string	"-arch sm_100 -m 64 "



//--------------------- .note.nv.cuinfo           --------------------------
	.section	.note.nv.cuinfo,"",@"SHT_NOTE"
	.sectionflags	@"SHF_NOTE_NV_CUINFO"
        /*0018*/ 	.short	0x0002
        /*001a*/ 	.short	0x0064
        /*001c*/ 	.short	0x0082
	.zero		2


//--------------------- .nv.info                  --------------------------
	.section	.nv.info,"",@"SHT_CUDA_INFO"
	.align	4


	//----- nvinfo : EIATTR_REGCOUNT
	.align		4
        /*0000*/ 	.byte	0x04, 0x2f
        /*0002*/ 	.short	(.L_1 - .L_0)
	.align		4
.L_0:
        /*0004*/ 	.word	index@(default_function_kernel_2)
        /*0008*/ 	.word	0x0000000a


	//----- nvinfo : EIATTR_FRAME_SIZE
	.align		4
.L_1:
        /*000c*/ 	.byte	0x04, 0x11
        /*000e*/ 	.short	(.L_3 - .L_2)
	.align		4
.L_2:
        /*0010*/ 	.word	index@(default_function_kernel_2)
        /*0014*/ 	.word	0x00000000


	//----- nvinfo : EIATTR_REGCOUNT
	.align		4
.L_3:
        /*0018*/ 	.byte	0x04, 0x2f
        /*001a*/ 	.short	(.L_5 - .L_4)
	.align		4
.L_4:
        /*001c*/ 	.word	index@(default_function_kernel_3)
        /*0020*/ 	.word	0x0000000a


	//----- nvinfo : EIATTR_FRAME_SIZE
	.align		4
.L_5:
        /*0024*/ 	.byte	0x04, 0x11
        /*0026*/ 	.short	(.L_7 - .L_6)
	.align		4
.L_6:
        /*0028*/ 	.word	index@(default_function_kernel_3)
        /*002c*/ 	.word	0x00000000


	//----- nvinfo : EIATTR_REGCOUNT
	.align		4
.L_7:
        /*0030*/ 	.byte	0x04, 0x2f
        /*0032*/ 	.short	(.L_9 - .L_8)
	.align		4
.L_8:
        /*0034*/ 	.word	index@(default_function_kernel_1)
        /*0038*/ 	.word	0x00000009


	//----- nvinfo : EIATTR_FRAME_SIZE
	.align		4
.L_9:
        /*003c*/ 	.byte	0x04, 0x11
        /*003e*/ 	.short	(.L_11 - .L_10)
	.align		4
.L_10:
        /*0040*/ 	.word	index@(default_function_kernel_1)
        /*0044*/ 	.word	0x00000000


	//----- nvinfo : EIATTR_REGCOUNT
	.align		4
.L_11:
        /*0048*/ 	.byte	0x04, 0x2f
        /*004a*/ 	.short	(.L_13 - .L_12)
	.align		4
.L_12:
        /*004c*/ 	.word	index@(default_function_kernel)
        /*0050*/ 	.word	0x0000000a


	//----- nvinfo : EIATTR_FRAME_SIZE
	.align		4
.L_13:
        /*0054*/ 	.byte	0x04, 0x11
        /*0056*/ 	.short	(.L_15 - .L_14)
	.align		4
.L_14:
        /*0058*/ 	.word	index@(default_function_kernel)
        /*005c*/ 	.word	0x00000000


	//----- nvinfo : EIATTR_MIN_STACK_SIZE
	.align		4
.L_15:
        /*0060*/ 	.byte	0x04, 0x12
        /*0062*/ 	.short	(.L_17 - .L_16)
	.align		4
.L_16:
        /*0064*/ 	.word	index@(default_function_kernel)
        /*0068*/ 	.word	0x00000000


	//----- nvinfo : EIATTR_MIN_STACK_SIZE
	.align		4
.L_17:
        /*006c*/ 	.byte	0x04, 0x12
        /*006e*/ 	.short	(.L_19 - .L_18)
	.align		4
.L_18:
        /*0070*/ 	.word	index@(default_function_kernel_1)
        /*0074*/ 	.word	0x00000000


	//----- nvinfo : EIATTR_MIN_STACK_SIZE
	.align		4
.L_19:
        /*0078*/ 	.byte	0x04, 0x12
        /*007a*/ 	.short	(.L_21 - .L_20)
	.align		4
.L_20:
        /*007c*/ 	.word	index@(default_function_kernel_3)
        /*0080*/ 	.word	0x00000000


	//----- nvinfo : EIATTR_MIN_STACK_SIZE
	.align		4
.L_21:
        /*0084*/ 	.byte	0x04, 0x12
        /*0086*/ 	.short	(.L_23 - .L_22)
	.align		4
.L_22:
        /*0088*/ 	.word	index@(default_function_kernel_2)
        /*008c*/ 	.word	0x00000000
.L_23:


//--------------------- .nv.compat                --------------------------
	.section	.nv.compat,"",@"SHT_CUDA_COMPAT_INFO"
	.align	4
        /*0000*/ 	.byte	0x02, 0x09, 0x00, 0x00, 0x02, 0x02, 0x01, 0x00, 0x02, 0x05, 0x05, 0x00, 0x03, 0x07, 0x01, 0x01
        /*0010*/ 	.byte	0x02, 0x03, 0x00, 0x00, 0x02, 0x06, 0x01, 0x00, 0x04, 0x0b, 0x08, 0x00, 0x09, 0x00, 0x00, 0x00
        /*0020*/ 	.byte	0x00, 0x00, 0x00, 0x00


//--------------------- .nv.info.default_function_kernel --------------------------
	.section	.nv.info.default_function_kernel,"",@"SHT_CUDA_INFO"
	.sectionflags	@""
	.align	4


	//----- nvinfo : EIATTR_CUDA_API_VERSION
	.align		4
        /*0000*/ 	.byte	0x04, 0x37
        /*0002*/ 	.short	(.L_25 - .L_24)
.L_24:
        /*0004*/ 	.word	0x00000082


	//----- nvinfo : EIATTR_KPARAM_INFO
	.align		4
.L_25:
        /*0008*/ 	.byte	0x04, 0x17
        /*000a*/ 	.short	(.L_27 - .L_26)
.L_26:
        /*000c*/ 	.word	0x00000000
        /*0010*/ 	.short	0x0001
        /*0012*/ 	.short	0x0008
        /*0014*/ 	.byte	0x00, 0xf5, 0x21, 0x00


	//----- nvinfo : EIATTR_KPARAM_INFO
	.align		4
.L_27:
        /*0018*/ 	.byte	0x04, 0x17
        /*001a*/ 	.short	(.L_29 - .L_28)
.L_28:
        /*001c*/ 	.word	0x00000000
        /*0020*/ 	.short	0x0000
        /*0022*/ 	.short	0x0000
        /*0024*/ 	.byte	0x00, 0xf5, 0x21, 0x00


	//----- nvinfo : EIATTR_SPARSE_MMA_MASK
	.align		4
.L_29:
        /*0028*/ 	.byte	0x03, 0x50
        /*002a*/ 	.short	0x0000


	//----- nvinfo : EIATTR_MAXREG_COUNT
	.align		4
        /*002c*/ 	.byte	0x03, 0x1b
        /*002e*/ 	.short	0x0050


	//----- nvinfo : EIATTR_MERCURY_ISA_VERSION
	.align		4
        /*0030*/ 	.byte	0x03, 0x5f
        /*0032*/ 	.short	0x0101


	//----- nvinfo : EIATTR_VRC_CTA_INIT_COUNT
	.align		4
        /*0034*/ 	.byte	0x02, 0x4a
	.zero		1
	.zero		1


	//----- nvinfo : EIATTR_EXIT_INSTR_OFFSETS
	.align		4
        /*0038*/ 	.byte	0x04, 0x1c
        /*003a*/ 	.short	(.L_31 - .L_30)


	//   ....[0]....
.L_30:
        /*003c*/ 	.word	0x00000120


	//----- nvinfo : EIATTR_MAX_THREADS
	.align		4
.L_31:
        /*0040*/ 	.byte	0x04, 0x05
        /*0042*/ 	.short	(.L_33 - .L_32)
.L_32:
        /*0044*/ 	.word	0x000002fd
        /*0048*/ 	.word	0x00000001
        /*004c*/ 	.word	0x00000001


	//----- nvinfo : EIATTR_CBANK_PARAM_SIZE
	.align		4
.L_33:
        /*0050*/ 	.byte	0x03, 0x19
        /*0052*/ 	.short	0x0010


	//----- nvinfo : EIATTR_PARAM_CBANK
	.align		4
        /*0054*/ 	.byte	0x04, 0x0a
        /*0056*/ 	.short	(.L_35 - .L_34)
	.align		4
.L_34:
        /*0058*/ 	.word	index@(.nv.constant0.default_function_kernel)
        /*005c*/ 	.short	0x0380
        /*005e*/ 	.short	0x0010


	//----- nvinfo : EIATTR_SW_WAR
	.align		4
.L_35:
        /*0060*/ 	.byte	0x04, 0x36
        /*0062*/ 	.short	(.L_37 - .L_36)
.L_36:
        /*0064*/ 	.word	0x00000008
.L_37:


//--------------------- .nv.info.default_function_kernel_1 --------------------------
	.section	.nv.info.default_function_kernel_1,"",@"SHT_CUDA_INFO"
	.sectionflags	@""
	.align	4


	//----- nvinfo : EIATTR_CUDA_API_VERSION
	.align		4
        /*0000*/ 	.byte	0x04, 0x37
        /*0002*/ 	.short	(.L_39 - .L_38)
.L_38:
        /*0004*/ 	.word	0x00000082


	//----- nvinfo : EIATTR_KPARAM_INFO
	.align		4
.L_39:
        /*0008*/ 	.byte	0x04, 0x17
        /*000a*/ 	.short	(.L_41 - .L_40)
.L_40:
        /*000c*/ 	.word	0x00000000
        /*0010*/ 	.short	0x0001
        /*0012*/ 	.short	0x0008
        /*0014*/ 	.byte	0x00, 0xf5, 0x21, 0x00


	//----- nvinfo : EIATTR_KPARAM_INFO
	.align		4
.L_41:
        /*0018*/ 	.byte	0x04, 0x17
        /*001a*/ 	.short	(.L_43 - .L_42)
.L_42:
        /*001c*/ 	.word	0x00000000
        /*0020*/ 	.short	0x0000
        /*0022*/ 	.short	0x0000
        /*0024*/ 	.byte	0x00, 0xf5, 0x21, 0x00


	//----- nvinfo : EIATTR_SPARSE_MMA_MASK
	.align		4
.L_43:
        /*0028*/ 	.byte	0x03, 0x50
        /*002a*/ 	.short	0x0000


	//----- nvinfo : EIATTR_MAXREG_COUNT
	.align		4
        /*002c*/ 	.byte	0x03, 0x1b
        /*002e*/ 	.short	0x0050


	//----- nvinfo : EIATTR_MERCURY_ISA_VERSION
	.align		4
        /*0030*/ 	.byte	0x03, 0x5f
        /*0032*/ 	.short	0x0101


	//----- nvinfo : EIATTR_VRC_CTA_INIT_COUNT
	.align		4
        /*0034*/ 	.byte	0x02, 0x4a
	.zero		1
	.zero		1


	//----- nvinfo : EIATTR_EXIT_INSTR_OFFSETS
	.align		4
        /*0038*/ 	.byte	0x04, 0x1c
        /*003a*/ 	.short	(.L_45 - .L_44)


	//   ....[0]....
.L_44:
        /*003c*/ 	.word	0x000002c0


	//----- nvinfo : EIATTR_MAX_THREADS
	.align		4
.L_45:
        /*0040*/ 	.byte	0x04, 0x05
        /*0042*/ 	.short	(.L_47 - .L_46)
.L_46:
        /*0044*/ 	.word	0x000002fd
        /*0048*/ 	.word	0x00000001
        /*004c*/ 	.word	0x00000001


	//----- nvinfo : EIATTR_CBANK_PARAM_SIZE
	.align		4
.L_47:
        /*0050*/ 	.byte	0x03, 0x19
        /*0052*/ 	.short	0x0010


	//----- nvinfo : EIATTR_PARAM_CBANK
	.align		4
        /*0054*/ 	.byte	0x04, 0x0a
        /*0056*/ 	.short	(.L_49 - .L_48)
	.align		4
.L_48:
        /*0058*/ 	.word	index@(.nv.constant0.default_function_kernel_1)
        /*005c*/ 	.short	0x0380
        /*005e*/ 	.short	0x0010


	//----- nvinfo : EIATTR_SW_WAR
	.align		4
.L_49:
        /*0060*/ 	.byte	0x04, 0x36
        /*0062*/ 	.short	(.L_51 - .L_50)
.L_50:
        /*0064*/ 	.word	0x00000008
.L_51:


//--------------------- .nv.info.default_function_kernel_3 --------------------------
	.section	.nv.info.default_function_kernel_3,"",@"SHT_CUDA_INFO"
	.sectionflags	@""
	.align	4


	//----- nvinfo : EIATTR_CUDA_API_VERSION
	.align		4
        /*0000*/ 	.byte	0x04, 0x37
        /*0002*/ 	.short	(.L_53 - .L_52)
.L_52:
        /*0004*/ 	.word	0x00000082


	//----- nvinfo : EIATTR_KPARAM_INFO
	.align		4
.L_53:
        /*0008*/ 	.byte	0x04, 0x17
        /*000a*/ 	.short	(.L_55 - .L_54)
.L_54:
        /*000c*/ 	.word	0x00000000
        /*0010*/ 	.short	0x0001
        /*0012*/ 	.short	0x0008
        /*0014*/ 	.byte	0x00, 0xf5, 0x21, 0x00


	//----- nvinfo : EIATTR_KPARAM_INFO
	.align		4
.L_55:
        /*0018*/ 	.byte	0x04, 0x17
        /*001a*/ 	.short	(.L_57 - .L_56)
.L_56:
        /*001c*/ 	.word	0x00000000
        /*0020*/ 	.short	0x0000
        /*0022*/ 	.short	0x0000
        /*0024*/ 	.byte	0x00, 0xf5, 0x21, 0x00


	//----- nvinfo : EIATTR_SPARSE_MMA_MASK
	.align		4
.L_57:
        /*0028*/ 	.byte	0x03, 0x50
        /*002a*/ 	.short	0x0000


	//----- nvinfo : EIATTR_MAXREG_COUNT
	.align		4
        /*002c*/ 	.byte	0x03, 0x1b
        /*002e*/ 	.short	0x0050


	//----- nvinfo : EIATTR_MERCURY_ISA_VERSION
	.align		4
        /*0030*/ 	.byte	0x03, 0x5f
        /*0032*/ 	.short	0x0101


	//----- nvinfo : EIATTR_VRC_CTA_INIT_COUNT
	.align		4
        /*0034*/ 	.byte	0x02, 0x4a
	.zero		1
	.zero		1


	//----- nvinfo : EIATTR_EXIT_INSTR_OFFSETS
	.align		4
        /*0038*/ 	.byte	0x04, 0x1c
        /*003a*/ 	.short	(.L_59 - .L_58)


	//   ....[0]....
.L_58:
        /*003c*/ 	.word	0x000000e0


	//----- nvinfo : EIATTR_MAX_THREADS
	.align		4
.L_59:
        /*0040*/ 	.byte	0x04, 0x05
        /*0042*/ 	.short	(.L_61 - .L_60)
.L_60:
        /*0044*/ 	.word	0x000002fd
        /*0048*/ 	.word	0x00000001
        /*004c*/ 	.word	0x00000001


	//----- nvinfo : EIATTR_CBANK_PARAM_SIZE
	.align		4
.L_61:
        /*0050*/ 	.byte	0x03, 0x19
        /*0052*/ 	.short	0x0010


	//----- nvinfo : EIATTR_PARAM_CBANK
	.align		4
        /*0054*/ 	.byte	0x04, 0x0a
        /*0056*/ 	.short	(.L_63 - .L_62)
	.align		4
.L_62:
        /*0058*/ 	.word	index@(.nv.constant0.default_function_kernel_3)
        /*005c*/ 	.short	0x0380
        /*005e*/ 	.short	0x0010


	//----- nvinfo : EIATTR_SW_WAR
	.align		4
.L_63:
        /*0060*/ 	.byte	0x04, 0x36
        /*0062*/ 	.short	(.L_65 - .L_64)
.L_64:
        /*0064*/ 	.word	0x00000008
.L_65:


//--------------------- .nv.info.default_function_kernel_2 --------------------------
	.section	.nv.info.default_function_kernel_2,"",@"SHT_CUDA_INFO"
	.sectionflags	@""
	.align	4


	//----- nvinfo : EIATTR_CUDA_API_VERSION
	.align		4
        /*0000*/ 	.byte	0x04, 0x37
        /*0002*/ 	.short	(.L_67 - .L_66)
.L_66:
        /*0004*/ 	.word	0x00000082


	//----- nvinfo : EIATTR_KPARAM_INFO
	.align		4
.L_67:
        /*0008*/ 	.byte	0x04, 0x17
        /*000a*/ 	.short	(.L_69 - .L_68)
.L_68:
        /*000c*/ 	.word	0x00000000
        /*0010*/ 	.short	0x0000
        /*0012*/ 	.short	0x0000
        /*0014*/ 	.byte	0x00, 0xf5, 0x21, 0x00


	//----- nvinfo : EIATTR_SPARSE_MMA_MASK
	.align		4
.L_69:
        /*0018*/ 	.byte	0x03, 0x50
        /*001a*/ 	.short	0x0000


	//----- nvinfo : EIATTR_MAXREG_COUNT
	.align		4
        /*001c*/ 	.byte	0x03, 0x1b
        /*001e*/ 	.short	0x0050


	//----- nvinfo : EIATTR_MERCURY_ISA_VERSION
	.align		4
        /*0020*/ 	.byte	0x03, 0x5f
        /*0022*/ 	.short	0x0101


	//----- nvinfo : EIATTR_VRC_CTA_INIT_COUNT
	.align		4
        /*0024*/ 	.byte	0x02, 0x4a
	.zero		1
	.zero		1


	//----- nvinfo : EIATTR_EXIT_INSTR_OFFSETS
	.align		4
        /*0028*/ 	.byte	0x04, 0x1c
        /*002a*/ 	.short	(.L_71 - .L_70)


	//   ....[0]....
.L_70:
        /*002c*/ 	.word	0x000001b0


	//----- nvinfo : EIATTR_MAX_THREADS
	.align		4
.L_71:
        /*0030*/ 	.byte	0x04, 0x05
        /*0032*/ 	.short	(.L_73 - .L_72)
.L_72:
        /*0034*/ 	.word	0x000002fd
        /*0038*/ 	.word	0x00000001
        /*003c*/ 	.word	0x00000001


	//----- nvinfo : EIATTR_CBANK_PARAM_SIZE
	.align		4
.L_73:
        /*0040*/ 	.byte	0x03, 0x19
        /*0042*/ 	.short	0x0008


	//----- nvinfo : EIATTR_PARAM_CBANK
	.align		4
        /*0044*/ 	.byte	0x04, 0x0a
        /*0046*/ 	.short	(.L_75 - .L_74)
	.align		4
.L_74:
        /*0048*/ 	.word	index@(.nv.constant0.default_function_kernel_2)
        /*004c*/ 	.short	0x0380
        /*004e*/ 	.short	0x0008


	//----- nvinfo : EIATTR_SW_WAR
	.align		4
.L_75:
        /*0050*/ 	.byte	0x04, 0x36
        /*0052*/ 	.short	(.L_77 - .L_76)
.L_76:
        /*0054*/ 	.word	0x00000008
.L_77:


//--------------------- .nv.callgraph             --------------------------
	.section	.nv.callgraph,"",@"SHT_CUDA_CALLGRAPH"
	.align	4
	.sectionentsize	8
	.align		4
        /*0000*/ 	.word	0x00000000
	.align		4
        /*0004*/ 	.word	0xffffffff
	.align		4
        /*0008*/ 	.word	0x00000000
	.align		4
        /*000c*/ 	.word	0xfffffffe
	.align		4
        /*0010*/ 	.word	0x00000000
	.align		4
        /*0014*/ 	.word	0xfffffffd
	.align		4
        /*0018*/ 	.word	0x00000000
	.align		4
        /*001c*/ 	.word	0xfffffffc


//--------------------- .text.default_function_kernel --------------------------
	.section	.text.default_function_kernel,"ax",@progbits
	.align	128
        .global         default_function_kernel
        .type           default_function_kernel,@function
        .size           default_function_kernel,(.L_x_4 - default_function_kernel)
        .other          default_function_kernel,@"STO_CUDA_ENTRY STV_DEFAULT"
default_function_kernel:
.text.default_function_kernel:
[----:B------:R-:W-:Y:S01]  /*0000*/  LDC R1, c[0x0][0x37c] ;  /* 0x0000df00ff017b82 */ /* 0x000fe20000000800 */
[----:B------:R-:W0:Y:S01]  /*0010*/  S2R R7, SR_TID.X ;  /* 0x0000000000077919 */ /* 0x000e220000002100 */
[----:B------:R-:W1:Y:S01]  /*0020*/  LDCU.64 UR6, c[0x0][0x388] ;  /* 0x00007100ff0677ac */ /* 0x000e620008000a00 */
[----:B------:R-:W2:Y:S01]  /*0030*/  LDCU.64 UR4, c[0x0][0x358] ;  /* 0x00006b00ff0477ac */ /* 0x000ea20008000a00 */
[----:B0-----:R-:W-:-:S05]  /*0040*/  LOP3.LUT R0, R7, 0xffff, RZ, 0xc0, !PT ;  /* 0x0000ffff07007812 */ /* 0x001fca00078ec0ff */
[----:B------:R-:W-:-:S05]  /*0050*/  IMAD R0, R0, 0x1c72, RZ ;  /* 0x00001c7200007824 */ /* 0x000fca00078e02ff */
[----:B------:R-:W-:-:S04]  /*0060*/  SHF.R.U32.HI R0, RZ, 0x10, R0 ;  /* 0x00000010ff007819 */ /* 0x000fc80000011600 */
[----:B------:R-:W-:-:S05]  /*0070*/  PRMT R0, R0, 0x9910, RZ ;  /* 0x0000991000007816 */ /* 0x000fca00000000ff */
[----:B------:R-:W-:-:S05]  /*0080*/  IMAD R0, R0, 0x3, RZ ;  /* 0x0000000300007824 */ /* 0x000fca00078e02ff */
[----:B------:R-:W-:-:S04]  /*0090*/  LOP3.LUT R0, R0, 0xffff, RZ, 0xc0, !PT ;  /* 0x0000ffff00007812 */ /* 0x000fc800078ec0ff */
[----:B------:R-:W-:-:S05]  /*00a0*/  IADD3 R0, P0, PT, R7, R0, RZ ;  /* 0x0000000007007210 */ /* 0x000fca0007f1e0ff */
[----:B------:R-:W-:Y:S01]  /*00b0*/  IMAD.X R3, RZ, RZ, RZ, P0 ;  /* 0x000000ffff037224 */ /* 0x000fe200000e06ff */
[----:B-1----:R-:W-:-:S04]  /*00c0*/  LEA R4, P0, R0, UR6, 0x2 ;  /* 0x0000000600047c11 */ /* 0x002fc8000f8010ff */
[----:B------:R-:W-:Y:S02]  /*00d0*/  LEA.HI.X R5, R0, UR7, R3, 0x2, P0 ;  /* 0x0000000700057c11 */ /* 0x000fe400080f1403 */
[----:B------:R-:W0:Y:S04]  /*00e0*/  LDC.64 R2, c[0x0][0x380] ;  /* 0x0000e000ff027b82 */ /* 0x000e280000000a00 */
[----:B--2---:R-:W2:Y:S01]  /*00f0*/  LDG.E.CONSTANT R5, desc[UR4][R4.64+0xf4] ;  /* 0x0000f40404057981 */ /* 0x004ea2000c1e9900 */
[----:B0-----:R-:W-:-:S05]  /*0100*/  IMAD.WIDE.U32 R2, R7, 0x4, R2 ;  /* 0x0000000407027825 */ /* 0x001fca00078e0002 */
[----:B--2---:R-:W-:Y:S01]  /*0110*/  STG.E desc[UR4][R2.64], R5 ;  /* 0x0000000502007986 */ /* 0x004fe2000c101904 */
[----:B------:R-:W-:Y:S05]  /*0120*/  EXIT ;  /* 0x000000000000794d */ /* 0x000fea0003800000 */
.L_x_0:
[----:B------:R-:W-:-:S00]  /*0130*/  BRA `(.L_x_0) ;  /* 0xfffffffc00fc7947 */ /* 0x000fc0000383ffff */
[----:B------:R-:W-:-:S00]  /*0140*/  NOP ;  /* 0x0000000000007918 */ /* 0x000fc00000000000 */
        /* <DEDUP_REMOVED lines=11> */
.L_x_4:


//--------------------- .text.default_function_kernel_1 --------------------------
	.section	.text.default_function_kernel_1,"ax",@progbits
	.align	128
        .global         default_function_kernel_1
        .type           default_function_kernel_1,@function
        .size           default_function_kernel_1,(.L_x_5 - default_function_kernel_1)
        .other          default_function_kernel_1,@"STO_CUDA_ENTRY STV_DEFAULT"
default_function_kernel_1:
.text.default_function_kernel_1:
[----:B------:R-:W-:Y:S01]  /*0000*/  LDC R1, c[0x0][0x37c] ;  /* 0x0000df00ff017b82 */ /* 0x000fe20000000800 */
[----:B------:R-:W0:Y:S01]  /*0010*/  S2R R0, SR_TID.X ;  /* 0x0000000000007919 */ /* 0x000e220000002100 */
[----:B------:R-:W1:Y:S01]  /*0020*/  LDCU.64 UR6, c[0x0][0x388] ;  /* 0x00007100ff0677ac */ /* 0x000e620008000a00 */
[----:B------:R-:W2:Y:S01]  /*0030*/  LDCU.64 UR4, c[0x0][0x358] ;  /* 0x00006b00ff0477ac */ /* 0x000ea20008000a00 */
[----:B0-----:R-:W-:-:S05]  /*0040*/  LOP3.LUT R3, R0, 0xffff, RZ, 0xc0, !PT ;  /* 0x0000ffff00037812 */ /* 0x001fca00078ec0ff */
[C---:B------:R-:W-:Y:S02]  /*0050*/  IMAD R2, R3.reuse, 0x5b1, RZ ;  /* 0x000005b103027824 */ /* 0x040fe400078e02ff */
[----:B------:R-:W-:-:S03]  /*0060*/  IMAD R3, R3, 0x1c72, RZ ;  /* 0x00001c7203037824 */ /* 0x000fc600078e02ff */
[----:B------:R-:W-:Y:S02]  /*0070*/  SHF.R.U32.HI R2, RZ, 0x10, R2 ;  /* 0x00000010ff027819 */ /* 0x000fe40000011602 */
[----:B------:R-:W-:Y:S02]  /*0080*/  SHF.R.U32.HI R3, RZ, 0x10, R3 ;  /* 0x00000010ff037819 */ /* 0x000fe40000011603 */
[----:B------:R-:W-:-:S05]  /*0090*/  PRMT R2, R2, 0x9910, RZ ;  /* 0x0000991002027816 */ /* 0x000fca00000000ff */
[----:B------:R-:W-:-:S04]  /*00a0*/  IMAD R2, R2, 0x2d, RZ ;  /* 0x0000002d02027824 */ /* 0x000fc800078e02ff */
[----:B------:R-:W-:-:S05]  /*00b0*/  IMAD.MOV R2, RZ, RZ, -R2 ;  /* 0x000000ffff027224 */ /* 0x000fca00078e0a02 */
[----:B------:R-:W-:-:S05]  /*00c0*/  PRMT R5, R2, 0x7710, RZ ;  /* 0x0000771002057816 */ /* 0x000fca00000000ff */
[----:B------:R-:W-:Y:S01]  /*00d0*/  IMAD.IADD R2, R5, 0x1, R0 ;  /* 0x0000000105027824 */ /* 0x000fe200078e0200 */
[----:B------:R-:W-:-:S04]  /*00e0*/  PRMT R5, R3, 0x9910, RZ ;  /* 0x0000991003057816 */ /* 0x000fc800000000ff */
[----:B------:R-:W-:-:S05]  /*00f0*/  PRMT R4, R2, 0x9910, RZ ;  /* 0x0000991002047816 */ /* 0x000fca00000000ff */
[----:B------:R-:W-:-:S05]  /*0100*/  IMAD R4, R4, 0x39, RZ ;  /* 0x0000003904047824 */ /* 0x000fca00078e02ff */
[----:B------:R-:W-:-:S04]  /*0110*/  LOP3.LUT R4, R4, 0xffff, RZ, 0xc0, !PT ;  /* 0x0000ffff04047812 */ /* 0x000fc800078ec0ff */
[----:B------:R-:W-:Y:S01]  /*0120*/  SHF.R.U32.HI R3, RZ, 0x9, R4 ;  /* 0x00000009ff037819 */ /* 0x000fe20000011604 */
[----:B------:R-:W-:-:S03]  /*0130*/  IMAD.MOV.U32 R4, RZ, RZ, R5 ;  /* 0x000000ffff047224 */ /* 0x000fc600078e0005 */
[----:B------:R-:W-:Y:S01]  /*0140*/  PRMT R5, R3, 0x9910, RZ ;  /* 0x0000991003057816 */ /* 0x000fe200000000ff */
[----:B------:R-:W-:-:S04]  /*0150*/  IMAD R3, R4, 0x9, RZ ;  /* 0x0000000904037824 */ /* 0x000fc800078e02ff */
[----:B------:R-:W-:Y:S02]  /*0160*/  IMAD.MOV.U32 R4, RZ, RZ, R5 ;  /* 0x000000ffff047224 */ /* 0x000fe400078e0005 */
[----:B------:R-:W-:Y:S02]  /*0170*/  IMAD.MOV R5, RZ, RZ, -R3 ;  /* 0x000000ffff057224 */ /* 0x000fe400078e0a03 */
[----:B------:R-:W-:Y:S02]  /*0180*/  IMAD R3, R4, 0x9, RZ ;  /* 0x0000000904037824 */ /* 0x000fe400078e02ff */
[----:B------:R-:W-:Y:S01]  /*0190*/  IMAD.SHL.U32 R4, R2, 0x2, RZ ;  /* 0x0000000202047824 */ /* 0x000fe200078e00ff */
[----:B------:R-:W-:Y:S01]  /*01a0*/  PRMT R5, R5, 0x7710, RZ ;  /* 0x0000771005057816 */ /* 0x000fe200000000ff */
[----:B------:R-:W-:-:S04]  /*01b0*/  IMAD.MOV R6, RZ, RZ, -R3 ;  /* 0x000000ffff067224 */ /* 0x000fc800078e0a03 */
[----:B------:R-:W-:Y:S01]  /*01c0*/  IMAD.IADD R3, R5, 0x1, R0 ;  /* 0x0000000105037824 */ /* 0x000fe200078e0200 */
[----:B------:R-:W-:-:S04]  /*01d0*/  PRMT R5, R6, 0x7710, RZ ;  /* 0x0000771006057816 */ /* 0x000fc800000000ff */
[----:B------:R-:W-:Y:S01]  /*01e0*/  LOP3.LUT R6, R3, 0xffff, RZ, 0xc0, !PT ;  /* 0x0000ffff03067812 */ /* 0x000fe200078ec0ff */
[----:B------:R-:W-:Y:S01]  /*01f0*/  IMAD.IADD R2, R2, 0x1, R5 ;  /* 0x0000000102027824 */ /* 0x000fe200078e0205 */
[----:B------:R-:W-:-:S04]  /*0200*/  LOP3.LUT R3, R4, 0xffff, RZ, 0xc0, !PT ;  /* 0x0000ffff04037812 */ /* 0x000fc800078ec0ff */
[----:B------:R-:W-:Y:S02]  /*0210*/  IADD3 R3, P0, P1, -R3, R0, R6 ;  /* 0x0000000003037210 */ /* 0x000fe4000791e106 */
[----:B------:R-:W-:-:S04]  /*0220*/  LOP3.LUT R2, R2, 0xff, RZ, 0xc0, !PT ;  /* 0x000000ff02027812 */ /* 0x000fc800078ec0ff */
[----:B------:R-:W-:Y:S02]  /*0230*/  IADD3 R2, P2, PT, R3, R2, RZ ;  /* 0x0000000203027210 */ /* 0x000fe40007f5e0ff */
[----:B------:R-:W-:Y:S02]  /*0240*/  IADD3.X R3, PT, PT, RZ, -0x1, RZ, P0, P1 ;  /* 0xffffffffff037810 */ /* 0x000fe400007e24ff */
[----:B-1----:R-:W-:-:S03]  /*0250*/  LEA R4, P0, R2, UR6, 0x2 ;  /* 0x0000000602047c11 */ /* 0x002fc6000f8010ff */
[----:B------:R-:W-:-:S05]  /*0260*/  IMAD.X R3, RZ, RZ, R3, P2 ;  /* 0x000000ffff037224 */ /* 0x000fca00010e0603 */
[----:B------:R-:W-:Y:S02]  /*0270*/  LEA.HI.X R5, R2, UR7, R3, 0x2, P0 ;  /* 0x0000000702057c11 */ /* 0x000fe400080f1403 */
[----:B------:R-:W0:Y:S04]  /*0280*/  LDC.64 R2, c[0x0][0x380] ;  /* 0x0000e000ff027b82 */ /* 0x000e280000000a00 */
[----:B--2---:R-:W2:Y:S01]  /*0290*/  LDG.E.CONSTANT R5, desc[UR4][R4.64+0x90] ;  /* 0x0000900404057981 */ /* 0x004ea2000c1e9900 */
[----:B0-----:R-:W-:-:S05]  /*02a0*/  IMAD.WIDE.U32 R2, R0, 0x4, R2 ;  /* 0x0000000400027825 */ /* 0x001fca00078e0002 */
[----:B--2---:R-:W-:Y:S01]  /*02b0*/  STG.E desc[UR4][R2.64], R5 ;  /* 0x0000000502007986 */ /* 0x004fe2000c101904 */
[----:B------:R-:W-:Y:S05]  /*02c0*/  EXIT ;  /* 0x000000000000794d */ /* 0x000fea0003800000 */
.L_x_1:
        /* <DEDUP_REMOVED lines=11> */
.L_x_5:


//--------------------- .text.default_function_kernel_3 --------------------------
	.section	.text.default_function_kernel_3,"ax",@progbits
	.align	128
        .global         default_function_kernel_3
        .type           default_function_kernel_3,@function
        .size           default_function_kernel_3,(.L_x_6 - default_function_kernel_3)
        .other          default_function_kernel_3,@"STO_CUDA_ENTRY STV_DEFAULT"
default_function_kernel_3:
.text.default_function_kernel_3:
[----:B------:R-:W-:Y:S01]  /*0000*/  LDC R1, c[0x0][0x37c] ;  /* 0x0000df00ff017b82 */ /* 0x000fe20000000800 */
[----:B------:R-:W0:Y:S07]  /*0010*/  S2R R7, SR_TID.X ;  /* 0x0000000000077919 */ /* 0x000e2e0000002100 */
[----:B------:R-:W1:Y:S01]  /*0020*/  LDC.64 R2, c[0x0][0x380] ;  /* 0x0000e000ff027b82 */ /* 0x000e620000000a00 */
[----:B------:R-:W2:Y:S01]  /*0030*/  LDCU.64 UR4, c[0x0][0x358] ;  /* 0x00006b00ff0477ac */ /* 0x000ea20008000a00 */
[C---:B0-----:R-:W-:Y:S01]  /*0040*/  LOP3.LUT R0, R7.reuse, 0xffff, RZ, 0xc0, !PT ;  /* 0x0000ffff07007812 */ /* 0x041fe200078ec0ff */
[----:B------:R-:W-:-:S04]  /*0050*/  IMAD R5, R7, 0x2d, RZ ;  /* 0x0000002d07057824 */ /* 0x000fc800078e02ff */
[----:B------:R-:W-:-:S05]  /*0060*/  IMAD R0, R0, 0xf10, RZ ;  /* 0x00000f1000007824 */ /* 0x000fca00078e02ff */
[----:B------:R-:W-:-:S05]  /*0070*/  SHF.R.U32.HI R0, RZ, 0x10, R0 ;  /* 0x00000010ff007819 */ /* 0x000fca0000011600 */
[----:B------:R-:W-:-:S04]  /*0080*/  IMAD R5, R0, -0x2fc, R5 ;  /* 0xfffffd0400057824 */ /* 0x000fc800078e0205 */
[----:B-1----:R-:W-:Y:S02]  /*0090*/  IMAD.WIDE.U32 R2, R5, 0x4, R2 ;  /* 0x0000000405027825 */ /* 0x002fe400078e0002 */
[----:B------:R-:W0:Y:S04]  /*00a0*/  LDC.64 R4, c[0x0][0x388] ;  /* 0x0000e200ff047b82 */ /* 0x000e280000000a00 */
[----:B--2---:R-:W2:Y:S01]  /*00b0*/  LDG.E.CONSTANT R3, desc[UR4][R2.64] ;  /* 0x0000000402037981 */ /* 0x004ea2000c1e9900 */
[----:B0-----:R-:W-:-:S05]  /*00c0*/  IMAD.WIDE.U32 R4, R7, 0x4, R4 ;  /* 0x0000000407047825 */ /* 0x001fca00078e0004 */
[----:B--2---:R-:W-:Y:S01]  /*00d0*/  STG.E desc[UR4][R4.64], R3 ;  /* 0x0000000304007986 */ /* 0x004fe2000c101904 */
[----:B------:R-:W-:Y:S05]  /*00e0*/  EXIT ;  /* 0x000000000000794d */ /* 0x000fea0003800000 */
.L_x_2:
        /* <DEDUP_REMOVED lines=9> */
.L_x_6:


//--------------------- .text.default_function_kernel_2 --------------------------
	.section	.text.default_function_kernel_2,"ax",@progbits
	.align	128
        .global         default_function_kernel_2
        .type           default_function_kernel_2,@function
        .size           default_function_kernel_2,(.L_x_7 - default_function_kernel_2)
        .other          default_function_kernel_2,@"STO_CUDA_ENTRY STV_DEFAULT"
default_function_kernel_2:
.text.default_function_kernel_2:
[----:B------:R-:W-:Y:S01]  /*0000*/  LDC R1, c[0x0][0x37c] ;  /* 0x0000df00ff017b82 */ /* 0x000fe20000000800 */
[----:B------:R-:W0:Y:S07]  /*0010*/  S2R R5, SR_TID.X ;  /* 0x0000000000057919 */ /* 0x000e2e0000002100 */
[----:B------:R-:W0:Y:S01]  /*0020*/  LDC.64 R2, c[0x0][0x380] ;  /* 0x0000e000ff027b82 */ /* 0x000e220000000a00 */
[----:B------:R-:W1:Y:S01]  /*0030*/  LDCU.64 UR4, c[0x0][0x358] ;  /* 0x00006b00ff0477ac */ /* 0x000e620008000a00 */
[----:B0-----:R-:W-:-:S05]  /*0040*/  IMAD.WIDE.U32 R2, R5, 0x4, R2 ;  /* 0x0000000405027825 */ /* 0x001fca00078e0002 */
[----:B-1----:R-:W2:Y:S01]  /*0050*/  LDG.E R0, desc[UR4][R2.64] ;  /* 0x0000000402007981 */ /* 0x002ea2000c1e1900 */
[----:B------:R-:W-:Y:S01]  /*0060*/  HFMA2 R5, -RZ, RZ, 1.9296875, -0.048675537109375 ;  /* 0x3fb8aa3bff057431 */ /* 0x000fe200000001ff */
[----:B------:R-:W-:Y:S02]  /*0070*/  MOV R7, 0x39506966 ;  /* 0x3950696600077802 */ /* 0x000fe40000000f00 */
[----:B--2---:R-:W-:-:S04]  /*0080*/  FMNMX R4, R0, 88.3762664794921875, PT ;  /* 0x42b0c0a600047809 */ /* 0x004fc80003800000 */
[----:B------:R-:W-:-:S05]  /*0090*/  FMNMX R4, R4, -88.37625885009765625, !PT ;  /* 0xc2b0c0a504047809 */ /* 0x000fca0007800000 */
[----:B------:R-:W-:-:S06]  /*00a0*/  FFMA R5, R4, R5, 0.5 ;  /* 0x3f00000004057423 */ /* 0x000fcc0000000005 */
[----:B------:R-:W0:Y:S02]  /*00b0*/  FRND.FLOOR R5, R5 ;  /* 0x0000000500057307 */ /* 0x000e240000205000 */
[C---:B0-----:R-:W-:Y:S01]  /*00c0*/  FFMA R6, R5.reuse, -0.69314718246459960938, R4 ;  /* 0xbf31721805067823 */ /* 0x041fe20000000004 */
[----:B------:R-:W-:-:S03]  /*00d0*/  FADD R4, R5, 127 ;  /* 0x42fe000005047421 */ /* 0x000fc60000000000 */
[----:B------:R-:W-:-:S03]  /*00e0*/  FFMA R7, R6, R7, 0.0013982000527903437614 ;  /* 0x3ab743cf06077423 */ /* 0x000fc60000000007 */
[----:B------:R-:W0:Y:S01]  /*00f0*/  F2I.TRUNC.NTZ R4, R4 ;  /* 0x0000000400047305 */ /* 0x000e22000020f100 */
[----:B------:R-:W-:-:S04]  /*0100*/  FFMA R7, R6, R7, 0.0083334520459175109863 ;  /* 0x3c08890806077423 */ /* 0x000fc80000000007 */
[----:B------:R-:W-:-:S04]  /*0110*/  FFMA R7, R6, R7, 0.041665799915790557861 ;  /* 0x3d2aa9c206077423 */ /* 0x000fc80000000007 */
[----:B------:R-:W-:-:S04]  /*0120*/  FFMA R7, R6, R7, 0.16666670143604278564 ;  /* 0x3e2aaaad06077423 */ /* 0x000fc80000000007 */
[----:B------:R-:W-:Y:S01]  /*0130*/  FFMA R7, R6, R7, 0.5 ;  /* 0x3f00000006077423 */ /* 0x000fe20000000007 */
[----:B0-----:R-:W-:-:S03]  /*0140*/  SHF.L.U32 R5, R4, 0x17, RZ ;  /* 0x0000001704057819 */ /* 0x001fc600000006ff */
[----:B------:R-:W-:-:S04]  /*0150*/  FMUL R7, R6, R7 ;  /* 0x0000000706077220 */ /* 0x000fc80000400000 */
[----:B------:R-:W-:-:S04]  /*0160*/  FFMA R7, R6, R7, R6 ;  /* 0x0000000706077223 */ /* 0x000fc80000000006 */
[----:B------:R-:W-:-:S04]  /*0170*/  FADD R6, R7, 1 ;  /* 0x3f80000007067421 */ /* 0x000fc80000000000 */
[----:B------:R-:W-:-:S05]  /*0180*/  FMUL R5, R5, R6 ;  /* 0x0000000605057220 */ /* 0x000fca0000400000 */
[----:B------:R-:W-:-:S05]  /*0190*/  FMNMX R5, R0, R5, !PT ;  /* 0x0000000500057209 */ /* 0x000fca0007800000 */
[----:B------:R-:W-:Y:S01]  /*01a0*/  STG.E desc[UR4][R2.64], R5 ;  /* 0x0000000502007986 */ /* 0x000fe2000c101904 */
[----:B------:R-:W-:Y:S05]  /*01b0*/  EXIT ;  /* 0x000000000000794d */ /* 0x000fea0003800000 */
.L_x_3:
        /* <DEDUP_REMOVED lines=12> */
.L_x_7:


//--------------------- .nv.shared.reserved.0     --------------------------
	.section	.nv.shared.reserved.0,"aw",@nobits
	.weak		__nv_reservedSMEM_offset_0_alias
	.size		__nv_reservedSMEM_offset_0_alias, 0, 64
	.other		__nv_reservedSMEM_offset_0_alias,@"STO_CUDA_RESERVED_SHARED STV_DEFAULT"
__nv_reservedSMEM_offset_0_alias:
	.zero		0
	.zero		64


//--------------------- .nv.constant0.default_function_kernel --------------------------
	.section	.nv.constant0.default_function_kernel,"a",@progbits
	.sectionflags	@""
	.align	4
.nv.constant0.default_function_kernel:
	.zero		912


//--------------------- .nv.constant0.default_function_kernel_1 --------------------------
	.section	.nv.constant0.default_function_kernel_1,"a",@progbits
	.sectionflags	@""
	.align	4
.nv.constant0.default_function_kernel_1:
	.zero		912


//--------------------- .nv.constant0.default_function_kernel_3 --------------------------
	.section	.nv.constant0.default_function_kernel_3,"a",@progbits
	.sectionflags	@""
	.align	4
.nv.constant0.default_function_kernel_3:
	.zero		912


//--------------------- .nv.constant0.default_function_kernel_2 --------------------------
	.section	.nv.constant0.default_function_kernel_2,"a",@progbits
	.sectionflags	@""
	.align	4
.nv.constant0.default_function_kernel_2:
	.zero		904


//--------------------- SYMBOLS --------------------------

	.type		.nv.reservedSmem.offset0,@object
	.size		.nv.reservedSmem.offset0,0x4
